//
// Generated by NVIDIA NVVM Compiler
//
// Compiler Build ID: CL-36424714
// Cuda compilation tools, release 13.0, V13.0.88
// Based on NVVM 20.0.0
//

.version 9.0
.target sm_100
.address_size 64

	// .globl	_Z5saxpyiiPfS_

.visible .entry _Z5saxpyiiPfS_(
	.param .u32 _Z5saxpyiiPfS__param_0,
	.param .u32 _Z5saxpyiiPfS__param_1,
	.param .u64 .ptr .align 1 _Z5saxpyiiPfS__param_2,
	.param .u64 .ptr .align 1 _Z5saxpyiiPfS__param_3
)
{
	.reg .pred 	%p<2>;
	.reg .b32 	%r<7>;
	.reg .b32 	%f<5>;
	.reg .b64 	%rd<8>;

	ld.param.u32 	%r3, [_Z5saxpyiiPfS__param_0];
	ld.param.u32 	%r2, [_Z5saxpyiiPfS__param_1];
	ld.param.u64 	%rd1, [_Z5saxpyiiPfS__param_2];
	ld.param.u64 	%rd2, [_Z5saxpyiiPfS__param_3];
	mov.u32 	%r4, %ctaid.x;
	mov.u32 	%r5, %ntid.x;
	mov.u32 	%r6, %tid.x;
	mad.lo.s32 	%r1, %r4, %r5, %r6;
	setp.ge.s32 	%p1, %r1, %r3;
	@%p1 bra 	$L__BB0_2;
	cvta.to.global.u64 	%rd3, %rd1;
	cvta.to.global.u64 	%rd4, %rd2;
	cvt.rn.f32.s32 	%f1, %r2;
	mul.wide.s32 	%rd5, %r1, 4;
	add.s64 	%rd6, %rd3, %rd5;
	ld.global.f32 	%f2, [%rd6];
	add.s64 	%rd7, %rd4, %rd5;
	ld.global.f32 	%f3, [%rd7];
	fma.rn.f32 	%f4, %f2, %f1, %f3;
	st.global.f32 	[%rd7], %f4;
$L__BB0_2:
	ret;

}


// ===== COMPILED SASS (sm_100) =====

	.target	sm_100

	.elftype	@"ET_EXEC"


//--------------------- .note.nv.tkinfo           --------------------------
	.section	.note.nv.tkinfo,"",@"SHT_NOTE"
	.sectionflags	@"SHF_NOTE_NV_TKINFO"
	.tkinfo
        /*0018*/ 	.word	0x00000002
        /*0030*/ 	.string	""
        /*0030*/ 	.string	"ptxas"
        /*0030*/ 	.string	"Cuda compilation tools, release 13.0, V13.0.88"
        /*0030*/ 	.string	"Build cuda_13.0.r13.0/compiler.36424714_0"
        /*0030*/ 	.string	"-arch sm_100 -m 64 "



//--------------------- .note.nv.cuinfo           --------------------------
	.section	.note.nv.cuinfo,"",@"SHT_NOTE"
	.sectionflags	@"SHF_NOTE_NV_CUINFO"
        /*0018*/ 	.short	0x0002
        /*001a*/ 	.short	0x0064
        /*001c*/ 	.short	0x0082
	.zero		2


//--------------------- .nv.info                  --------------------------
	.section	.nv.info,"",@"SHT_CUDA_INFO"
	.align	4


	//----- nvinfo : EIATTR_REGCOUNT
	.align		4
        /*0000*/ 	.byte	0x04, 0x2f
        /*0002*/ 	.short	(.L_1 - .L_0)
	.align		4
.L_0:
        /*0004*/ 	.word	index@(_Z5saxpyiiPfS_)
        /*0008*/ 	.word	0x0000000a


	//----- nvinfo : EIATTR_FRAME_SIZE
	.align		4
.L_1:
        /*000c*/ 	.byte	0x04, 0x11
        /*000e*/ 	.short	(.L_3 - .L_2)
	.align		4
.L_2:
        /*0010*/ 	.word	index@(_Z5saxpyiiPfS_)
        /*0014*/ 	.word	0x00000000


	//----- nvinfo : EIATTR_MIN_STACK_SIZE
	.align		4
.L_3:
        /*0018*/ 	.byte	0x04, 0x12
        /*001a*/ 	.short	(.L_5 - .L_4)
	.align		4
.L_4:
        /*001c*/ 	.word	index@(_Z5saxpyiiPfS_)
        /*0020*/ 	.word	0x00000000
.L_5:


//--------------------- .nv.compat                --------------------------
	.section	.nv.compat,"",@"SHT_CUDA_COMPAT_INFO"
	.align	4
        /*0000*/ 	.byte	0x02, 0x09, 0x00, 0x00, 0x02, 0x02, 0x01, 0x00, 0x02, 0x05, 0x05, 0x00, 0x03, 0x07, 0x01, 0x01
        /*0010*/ 	.byte	0x02, 0x03, 0x00, 0x00, 0x02, 0x06, 0x01, 0x00, 0x04, 0x0b, 0x08, 0x00, 0x09, 0x00, 0x00, 0x00
        /*0020*/ 	.byte	0x00, 0x00, 0x00, 0x00


//--------------------- .nv.info._Z5saxpyiiPfS_   --------------------------
	.section	.nv.info._Z5saxpyiiPfS_,"",@"SHT_CUDA_INFO"
	.sectionflags	@""
	.align	4


	//----- nvinfo : EIATTR_CUDA_API_VERSION
	.align		4
        /*0000*/ 	.byte	0x04, 0x37
        /*0002*/ 	.short	(.L_7 - .L_6)
.L_6:
        /*0004*/ 	.word	0x00000082


	//----- nvinfo : EIATTR_KPARAM_INFO
	.align		4
.L_7:
        /*0008*/ 	.byte	0x04, 0x17
        /*000a*/ 	.short	(.L_9 - .L_8)
.L_8:
        /*000c*/ 	.word	0x00000000
        /*0010*/ 	.short	0x0003
        /*0012*/ 	.short	0x0010
        /*0014*/ 	.byte	0x00, 0xf5, 0x21, 0x00


	//----- nvinfo : EIATTR_KPARAM_INFO
	.align		4
.L_9:
        /*0018*/ 	.byte	0x04, 0x17
        /*001a*/ 	.short	(.L_11 - .L_10)
.L_10:
        /*001c*/ 	.word	0x00000000
        /*0020*/ 	.short	0x0002
        /*0022*/ 	.short	0x0008
        /*0024*/ 	.byte	0x00, 0xf5, 0x21, 0x00


	//----- nvinfo : EIATTR_KPARAM_INFO
	.align		4
.L_11:
        /*0028*/ 	.byte	0x04, 0x17
        /*002a*/ 	.short	(.L_13 - .L_12)
.L_12:
        /*002c*/ 	.word	0x00000000
        /*0030*/ 	.short	0x0001
        /*0032*/ 	.short	0x0004
        /*0034*/ 	.byte	0x00, 0xf0, 0x11, 0x00


	//----- nvinfo : EIATTR_KPARAM_INFO
	.align		4
.L_13:
        /*0038*/ 	.byte	0x04, 0x17
        /*003a*/ 	.short	(.L_15 - .L_14)
.L_14:
        /*003c*/ 	.word	0x00000000
        /*0040*/ 	.short	0x0000
        /*0042*/ 	.short	0x0000
        /*0044*/ 	.byte	0x00, 0xf0, 0x11, 0x00


	//----- nvinfo : EIATTR_SPARSE_MMA_MASK
	.align		4
.L_15:
        /*0048*/ 	.byte	0x03, 0x50
        /*004a*/ 	.short	0x0000


	//----- nvinfo : EIATTR_MAXREG_COUNT
	.align		4
        /*004c*/ 	.byte	0x03, 0x1b
        /*004e*/ 	.short	0x00ff


	//----- nvinfo : EIATTR_MERCURY_ISA_VERSION
	.align		4
        /*0050*/ 	.byte	0x03, 0x5f
        /*0052*/ 	.short	0x0101


	//----- nvinfo : EIATTR_VRC_CTA_INIT_COUNT
	.align		4
        /*0054*/ 	.byte	0x02, 0x4a
	.zero		1
	.zero		1


	//----- nvinfo : EIATTR_EXIT_INSTR_OFFSETS
	.align		4
        /*0058*/ 	.byte	0x04, 0x1c
        /*005a*/ 	.short	(.L_17 - .L_16)


	//   ....[0]....
.L_16:
        /*005c*/ 	.word	0x00000070


	//   ....[1]....
        /*0060*/ 	.word	0x00000130


	//----- nvinfo : EIATTR_CBANK_PARAM_SIZE
	.align		4
.L_17:
        /*0064*/ 	.byte	0x03, 0x19
        /*0066*/ 	.short	0x0018


	//----- nvinfo : EIATTR_PARAM_CBANK
	.align		4
        /*0068*/ 	.byte	0x04, 0x0a
        /*006a*/ 	.short	(.L_19 - .L_18)
	.align		4
.L_18:
        /*006c*/ 	.word	index@(.nv.constant0._Z5saxpyiiPfS_)
        /*0070*/ 	.short	0x0380
        /*0072*/ 	.short	0x0018


	//----- nvinfo : EIATTR_SW_WAR
	.align		4
.L_19:
        /*0074*/ 	.byte	0x04, 0x36
        /*0076*/ 	.short	(.L_21 - .L_20)
.L_20:
        /*0078*/ 	.word	0x00000008
.L_21:


//--------------------- .nv.callgraph             --------------------------
	.section	.nv.callgraph,"",@"SHT_CUDA_CALLGRAPH"
	.align	4
	.sectionentsize	8
	.align		4
        /*0000*/ 	.word	0x00000000
	.align		4
        /*0004*/ 	.word	0xffffffff
	.align		4
        /*0008*/ 	.word	0x00000000
	.align		4
        /*000c*/ 	.word	0xfffffffe
	.align		4
        /*0010*/ 	.word	0x00000000
	.align		4
        /*0014*/ 	.word	0xfffffffd
	.align		4
        /*0018*/ 	.word	0x00000000
	.align		4
        /*001c*/ 	.word	0xfffffffc


//--------------------- .text._Z5saxpyiiPfS_      --------------------------
	.section	.text._Z5saxpyiiPfS_,"ax",@progbits
	.align	128
        .global         _Z5saxpyiiPfS_
        .type           _Z5saxpyiiPfS_,@function
        .size           _Z5saxpyiiPfS_,(.L_x_1 - _Z5saxpyiiPfS_)
        .other          _Z5saxpyiiPfS_,@"STO_CUDA_ENTRY STV_DEFAULT"
_Z5saxpyiiPfS_:
.text._Z5saxpyiiPfS_:
[----:B------:R-:W-:Y:S01]  /*0000*/  LDC R1, c[0x0][0x37c] ;  /* 0x0000df00ff017b82 */ /* 0x000fe20000000800 */
[----:B------:R-:W0:Y:S07]  /*0010*/  S2R R0, SR_TID.X ;  /* 0x0000000000007919 */ /* 0x000e2e0000002100 */
[----:B------:R-:W0:Y:S01]  /*0020*/  S2UR UR4, SR_CTAID.X ;  /* 0x00000000000479c3 */ /* 0x000e220000002500 */
[----:B------:R-:W1:Y:S07]  /*0030*/  LDCU UR5, c[0x0][0x380] ;  /* 0x00007000ff0577ac */ /* 0x000e6e0008000800 */
[----:B------:R-:W0:Y:S02]  /*0040*/  LDC R7, c[0x0][0x360] ;  /* 0x0000d800ff077b82 */ /* 0x000e240000000800 */
[----:B0-----:R-:W-:-:S05]  /*0050*/  IMAD R7, R7, UR4, R0 ;  /* 0x0000000407077c24 */ /* 0x001fca000f8e0200 */
[----:B-1----:R-:W-:-:S13]  /*0060*/  ISETP.GE.AND P0, PT, R7, UR5, PT ;  /* 0x0000000507007c0c */ /* 0x002fda000bf06270 */
[----:B------:R-:W-:Y:S05]  /*0070*/  @P0 EXIT ;  /* 0x000000000000094d */ /* 0x000fea0003800000 */
[----:B------:R-:W0:Y:S01]  /*0080*/  LDC.64 R2, c[0x0][0x388] ;  /* 0x0000e200ff027b82 */ /* 0x000e220000000a00 */
[----:B------:R-:W1:Y:S01]  /*0090*/  LDCU.64 UR4, c[0x0][0x358] ;  /* 0x00006b00ff0477ac */ /* 0x000e620008000a00 */
[----:B------:R-:W2:Y:S06]  /*00a0*/  LDCU UR6, c[0x0][0x384] ;  /* 0x00007080ff0677ac */ /* 0x000eac0008000800 */
[----:B------:R-:W3:Y:S01]  /*00b0*/  LDC.64 R4, c[0x0][0x390] ;  /* 0x0000e400ff047b82 */ /* 0x000ee20000000a00 */
[----:B0-----:R-:W-:-:S06]  /*00c0*/  IMAD.WIDE R2, R7, 0x4, R2 ;  /* 0x0000000407027825 */ /* 0x001fcc00078e0202 */
[----:B-1----:R-:W4:Y:S01]  /*00d0*/  LDG.E R3, desc[UR4][R2.64] ;  /* 0x0000000402037981 */ /* 0x002f22000c1e1900 */
[----:B---3--:R-:W-:-:S05]  /*00e0*/  IMAD.WIDE R4, R7, 0x4, R4 ;  /* 0x0000000407047825 */ /* 0x008fca00078e0204 */
[----:B------:R-:W4:Y:S01]  /*00f0*/  LDG.E R7, desc[UR4][R4.64] ;  /* 0x0000000404077981 */ /* 0x000f22000c1e1900 */
[----:B--2---:R-:W-:-:S05]  /*0100*/  I2FP.F32.S32 R0, UR6 ;  /* 0x0000000600007c45 */ /* 0x004fca0008201400 */
[----:B----4-:R-:W-:-:S05]  /*0110*/  FFMA R7, R0, R3, R7 ;  /* 0x0000000300077223 */ /* 0x010fca0000000007 */
[----:B------:R-:W-:Y:S01]  /*0120*/  STG.E desc[UR4][R4.64], R7 ;  /* 0x0000000704007986 */ /* 0x000fe2000c101904 */
[----:B------:R-:W-:Y:S05]  /*0130*/  EXIT ;  /* 0x000000000000794d */ /* 0x000fea0003800000 */
.L_x_0:
[----:B------:R-:W-:-:S00]  /*0140*/  BRA `(.L_x_0) ;  /* 0xfffffffc00fc7947 */ /* 0x000fc0000383ffff */
[----:B------:R-:W-:-:S00]  /*0150*/  NOP ;  /* 0x0000000000007918 */ /* 0x000fc00000000000 */
        /* <DEDUP_REMOVED lines=10> */
.L_x_1:


//--------------------- .nv.shared.reserved.0     --------------------------
	.section	.nv.shared.reserved.0,"aw",@nobits
	.weak		__nv_reservedSMEM_offset_0_alias
	.size		__nv_reservedSMEM_offset_0_alias, 0, 64
	.other		__nv_reservedSMEM_offset_0_alias,@"STO_CUDA_RESERVED_SHARED STV_DEFAULT"
__nv_reservedSMEM_offset_0_alias:
	.zero		0
	.zero		64


//--------------------- .nv.constant0._Z5saxpyiiPfS_ --------------------------
	.section	.nv.constant0._Z5saxpyiiPfS_,"a",@progbits
	.sectionflags	@""
	.align	4
.nv.constant0._Z5saxpyiiPfS_:
	.zero		920


//--------------------- SYMBOLS --------------------------

	.type		.nv.reservedSmem.offset0,@object
	.size		.nv.reservedSmem.offset0,0x4
